	.headerflags	@"EF_CUDA_TEXMODE_UNIFIED EF_CUDA_64BIT_ADDRESS EF_CUDA_ACCELERATORS EF_CUDA_SM90 EF_CUDA_VIRTUAL_SM(EF_CUDA_SM90)"
	.elftype	@"ET_EXEC"


//--------------------- .nv.info                  --------------------------
	.section	.nv.info,"",@"SHT_CUDA_INFO"
	.align	4


	//----- nvinfo : EIATTR_REGCOUNT
	.align		4
        /*0000*/ 	.byte	0x04, 0x2f
        /*0002*/ 	.short	(.L_3 - .L_2)
	.align		4
.L_2:
        /*0004*/ 	.word	index@(triton_poi_fused__native_batch_norm_legit_no_training_relu_18)
        /*0008*/ 	.word	0x00000016


	//----- nvinfo : EIATTR_MIN_STACK_SIZE
	.align		4
.L_3:
        /*000c*/ 	.byte	0x04, 0x12
        /*000e*/ 	.short	(.L_5 - .L_4)
	.align		4
.L_4:
        /*0010*/ 	.word	index@(triton_poi_fused__native_batch_norm_legit_no_training_relu_18)
        /*0014*/ 	.word	0x00000000


	//----- nvinfo : EIATTR_FRAME_SIZE
	.align		4
.L_5:
        /*0018*/ 	.byte	0x04, 0x11
        /*001a*/ 	.short	(.L_7 - .L_6)
	.align		4
.L_6:
        /*001c*/ 	.word	index@(triton_poi_fused__native_batch_norm_legit_no_training_relu_18)
        /*0020*/ 	.word	0x00000000


	//----- nvinfo : EIATTR_MIN_STACK_SIZE
	.align		4
.L_7:
        /*0024*/ 	.byte	0x04, 0x12
        /*0026*/ 	.short	(.L_9 - .L_8)
	.align		4
.L_8:
        /*0028*/ 	.word	index@(triton_poi_fused__native_batch_norm_legit_no_training_relu_18)
        /*002c*/ 	.word	0x00000000
.L_9:


//--------------------- .nv.info.triton_poi_fused__native_batch_norm_legit_no_training_relu_18 --------------------------
	.section	.nv.info.triton_poi_fused__native_batch_norm_legit_no_training_relu_18,"",@"SHT_CUDA_INFO"
	.sectionflags	@""
	.align	4


	//----- nvinfo : EIATTR_CUDA_API_VERSION
	.align		4
        /*0000*/ 	.byte	0x04, 0x37
        /*0002*/ 	.short	(.L_11 - .L_10)
.L_10:
        /*0004*/ 	.word	0x0000007c


	//----- nvinfo : EIATTR_KPARAM_INFO
	.align		4
.L_11:
        /*0008*/ 	.byte	0x04, 0x17
        /*000a*/ 	.short	(.L_13 - .L_12)
.L_12:
        /*000c*/ 	.word	0x00000000
        /*0010*/ 	.short	0x0006
        /*0012*/ 	.short	0x0030
        /*0014*/ 	.byte	0x00, 0xf0, 0x11, 0x00


	//----- nvinfo : EIATTR_KPARAM_INFO
	.align		4
.L_13:
        /*0018*/ 	.byte	0x04, 0x17
        /*001a*/ 	.short	(.L_15 - .L_14)
.L_14:
        /*001c*/ 	.word	0x00000000
        /*0020*/ 	.short	0x0005
        /*0022*/ 	.short	0x0028
        /*0024*/ 	.byte	0x00, 0xf4, 0x21, 0x00


	//----- nvinfo : EIATTR_KPARAM_INFO
	.align		4
.L_15:
        /*0028*/ 	.byte	0x04, 0x17
        /*002a*/ 	.short	(.L_17 - .L_16)
.L_16:
        /*002c*/ 	.word	0x00000000
        /*0030*/ 	.short	0x0004
        /*0032*/ 	.short	0x0020
        /*0034*/ 	.byte	0x00, 0xf4, 0x21, 0x00


	//----- nvinfo : EIATTR_KPARAM_INFO
	.align		4
.L_17:
        /*0038*/ 	.byte	0x04, 0x17
        /*003a*/ 	.short	(.L_19 - .L_18)
.L_18:
        /*003c*/ 	.word	0x00000000
        /*0040*/ 	.short	0x0003
        /*0042*/ 	.short	0x0018
        /*0044*/ 	.byte	0x00, 0xf4, 0x21, 0x00


	//----- nvinfo : EIATTR_KPARAM_INFO
	.align		4
.L_19:
        /*0048*/ 	.byte	0x04, 0x17
        /*004a*/ 	.short	(.L_21 - .L_20)
.L_20:
        /*004c*/ 	.word	0x00000000
        /*0050*/ 	.short	0x0002
        /*0052*/ 	.short	0x0010
        /*0054*/ 	.byte	0x00, 0xf4, 0x21, 0x00


	//----- nvinfo : EIATTR_KPARAM_INFO
	.align		4
.L_21:
        /*0058*/ 	.byte	0x04, 0x17
        /*005a*/ 	.short	(.L_23 - .L_22)
.L_22:
        /*005c*/ 	.word	0x00000000
        /*0060*/ 	.short	0x0001
        /*0062*/ 	.short	0x0008
        /*0064*/ 	.byte	0x00, 0xf4, 0x21, 0x00


	//----- nvinfo : EIATTR_KPARAM_INFO
	.align		4
.L_23:
        /*0068*/ 	.byte	0x04, 0x17
        /*006a*/ 	.short	(.L_25 - .L_24)
.L_24:
        /*006c*/ 	.word	0x00000000
        /*0070*/ 	.short	0x0000
        /*0072*/ 	.short	0x0000
        /*0074*/ 	.byte	0x00, 0xf4, 0x21, 0x00


	//----- nvinfo : EIATTR_SPARSE_MMA_MASK
	.align		4
.L_25:
        /*0078*/ 	.byte	0x03, 0x50
        /*007a*/ 	.short	0x0000


	//----- nvinfo : EIATTR_MAXREG_COUNT
	.align		4
        /*007c*/ 	.byte	0x03, 0x1b
        /*007e*/ 	.short	0x00ff


	//----- nvinfo : EIATTR_EXIT_INSTR_OFFSETS
	.align		4
        /*0080*/ 	.byte	0x04, 0x1c
        /*0082*/ 	.short	(.L_27 - .L_26)


	//   ....[0]....
.L_26:
        /*0084*/ 	.word	0x00000420


	//   ....[1]....
        /*0088*/ 	.word	0x00000440


	//----- nvinfo : EIATTR_REQNTID
	.align		4
.L_27:
        /*008c*/ 	.byte	0x04, 0x10
        /*008e*/ 	.short	(.L_29 - .L_28)
.L_28:
        /*0090*/ 	.word	0x00000100
        /*0094*/ 	.word	0x00000001
        /*0098*/ 	.word	0x00000001


	//----- nvinfo : EIATTR_CBANK_PARAM_SIZE
	.align		4
.L_29:
        /*009c*/ 	.byte	0x03, 0x19
        /*009e*/ 	.short	0x0034


	//----- nvinfo : EIATTR_PARAM_CBANK
	.align		4
        /*00a0*/ 	.byte	0x04, 0x0a
        /*00a2*/ 	.short	(.L_31 - .L_30)
	.align		4
.L_30:
        /*00a4*/ 	.word	index@(.nv.constant0.triton_poi_fused__native_batch_norm_legit_no_training_relu_18)
        /*00a8*/ 	.short	0x0210
        /*00aa*/ 	.short	0x0034


	//----- nvinfo : EIATTR_SW_WAR
	.align		4
.L_31:
        /*00ac*/ 	.byte	0x04, 0x36
        /*00ae*/ 	.short	(.L_33 - .L_32)
.L_32:
        /*00b0*/ 	.word	0x00000008
.L_33:


//--------------------- .nv.callgraph             --------------------------
	.section	.nv.callgraph,"",@"SHT_CUDA_CALLGRAPH"
	.align	4
	.sectionentsize	8
	.align		4
        /*0000*/ 	.word	0x00000000
	.align		4
        /*0004*/ 	.word	0xffffffff
	.align		4
        /*0008*/ 	.word	0x00000000
	.align		4
        /*000c*/ 	.word	0xfffffffe
	.align		4
        /*0010*/ 	.word	0x00000000
	.align		4
        /*0014*/ 	.word	0xfffffffd
	.align		4
        /*0018*/ 	.word	0x00000000
	.align		4
        /*001c*/ 	.word	0xfffffffc


//--------------------- .nv.constant4             --------------------------
	.section	.nv.constant4,"a",@progbits
	.align	8
	.align		8
.nv.constant4:
        /*0000*/ 	.dword	_$_str
	.align		8
        /*0008*/ 	.dword	_$_str_$_2


//--------------------- .text.triton_poi_fused__native_batch_norm_legit_no_training_relu_18 --------------------------
	.section	.text.triton_poi_fused__native_batch_norm_legit_no_training_relu_18,"ax",@progbits
	.align	128
        .global         triton_poi_fused__native_batch_norm_legit_no_training_relu_18
        .type           triton_poi_fused__native_batch_norm_legit_no_training_relu_18,@function
        .size           triton_poi_fused__native_batch_norm_legit_no_training_relu_18,(.L_x_1 - triton_poi_fused__native_batch_norm_legit_no_training_relu_18)
        .other          triton_poi_fused__native_batch_norm_legit_no_training_relu_18,@"STO_CUDA_ENTRY STV_DEFAULT"
triton_poi_fused__native_batch_norm_legit_no_training_relu_18:
.text.triton_poi_fused__native_batch_norm_legit_no_training_relu_18:
[----:B------:R-:W0:Y:S01]  /*0000*/  LDC R1, c[0x0][0x28] ;  /* 0x00000a00ff017b82 */ /* 0x000e220000000800 */
[----:B------:R-:W1:Y:S07]  /*0010*/  S2R R0, SR_TID.X ;  /* 0x0000000000007919 */ /* 0x000e6e0000002100 */
[----:B------:R-:W2:Y:S01]  /*0020*/  LDC.64 R8, c[0x0][0x220] ;  /* 0x00008800ff087b82 */ /* 0x000ea20000000a00 */
[----:B------:R-:W-:Y:S01]  /*0030*/  ULDC.64 UR4, c[0x0][0x208] ;  /* 0x0000820000047ab9 */ /* 0x000fe20000000a00 */
[----:B------:R-:W3:Y:S06]  /*0040*/  S2R R5, SR_CTAID.X ;  /* 0x0000000000057919 */ /* 0x000eec0000002500 */
[----:B------:R-:W4:Y:S08]  /*0050*/  LDC.64 R12, c[0x0][0x210] ;  /* 0x00008400ff0c7b82 */ /* 0x000f300000000a00 */
[----:B------:R-:W5:Y:S08]  /*0060*/  LDC.64 R14, c[0x0][0x218] ;  /* 0x00008600ff0e7b82 */ /* 0x000f700000000a00 */
[----:B------:R-:W5:Y:S01]  /*0070*/  LDC.64 R16, c[0x0][0x228] ;  /* 0x00008a00ff107b82 */ /* 0x000f620000000a00 */
[----:B-1----:R-:W-:-:S07]  /*0080*/  SHF.L.U32 R0, R0, 0x1, RZ ;  /* 0x0000000100007819 */ /* 0x002fce00000006ff */
[----:B------:R-:W1:Y:S01]  /*0090*/  LDC.64 R18, c[0x0][0x230] ;  /* 0x00008c00ff127b82 */ /* 0x000e620000000a00 */
[----:B---3--:R-:W-:Y:S02]  /*00a0*/  SHF.R.S32.HI R3, RZ, 0x16, R5 ;  /* 0x00000016ff037819 */ /* 0x008fe40000011405 */
[----:B------:R-:W-:Y:S02]  /*00b0*/  LOP3.LUT R0, R0, 0x1fe, RZ, 0xc0, !PT ;  /* 0x000001fe00007812 */ /* 0x000fe400078ec0ff */
[----:B------:R-:W-:Y:S02]  /*00c0*/  SGXT R3, R3, 0x1 ;  /* 0x000000010303781a */ /* 0x000fe40000000200 */
[----:B------:R-:W-:-:S04]  /*00d0*/  LEA R0, R5, R0, 0x9 ;  /* 0x0000000005007211 */ /* 0x000fc800078e48ff */
[----:B------:R-:W-:Y:S02]  /*00e0*/  LEA.HI R3, R3, R0, RZ, 0x5 ;  /* 0x0000000003037211 */ /* 0x000fe400078f28ff */
[----:B------:R-:W-:Y:S02]  /*00f0*/  ISETP.GE.AND P0, PT, R0, 0x7c080, PT ;  /* 0x0007c0800000780c */ /* 0x000fe40003f06270 */
[----:B------:R-:W-:-:S04]  /*0100*/  LOP3.LUT R3, R3, 0xffffffe0, RZ, 0xc0, !PT ;  /* 0xffffffe003037812 */ /* 0x000fc800078ec0ff */
[----:B------:R-:W-:Y:S02]  /*0110*/  IADD3 R11, R0, -R3, RZ ;  /* 0x80000003000b7210 */ /* 0x000fe40007ffe0ff */
[----:B------:R-:W-:-:S03]  /*0120*/  CS2R R2, SRZ ;  /* 0x0000000000027805 */ /* 0x000fc6000001ff00 */
[----:B--2---:R-:W-:-:S05]  /*0130*/  IMAD.WIDE R8, R11, 0x4, R8 ;  /* 0x000000040b087825 */ /* 0x004fca00078e0208 */
[----:B------:R2:W3:Y:S01]  /*0140*/  @!P0 LDG.E.EL.64 R2, desc[UR4][R8.64] ;  /* 0x0000000408028981 */ /* 0x0004e2000c2e1b00 */
[----:B------:R-:W-:Y:S02]  /*0150*/  CS2R R4, SRZ ;  /* 0x0000000000047805 */ /* 0x000fe4000001ff00 */
[----:B------:R-:W-:Y:S01]  /*0160*/  CS2R R6, SRZ ;  /* 0x0000000000067805 */ /* 0x000fe2000001ff00 */
[----:B----4-:R-:W-:-:S04]  /*0170*/  IMAD.WIDE R12, R0, 0x4, R12 ;  /* 0x00000004000c7825 */ /* 0x010fc800078e020c */
[C---:B-----5:R-:W-:Y:S01]  /*0180*/  IMAD.WIDE R14, R11.reuse, 0x4, R14 ;  /* 0x000000040b0e7825 */ /* 0x060fe200078e020e */
[----:B------:R-:W4:Y:S01]  /*0190*/  @!P0 LDG.E.64 R4, desc[UR4][R12.64] ;  /* 0x000000040c048981 */ /* 0x000f22000c1e1b00 */
[----:B--2---:R-:W-:Y:S02]  /*01a0*/  CS2R R8, SRZ ;  /* 0x0000000000087805 */ /* 0x004fe4000001ff00 */
[C---:B0-----:R-:W-:Y:S01]  /*01b0*/  IMAD.WIDE R16, R11.reuse, 0x4, R16 ;  /* 0x000000040b107825 */ /* 0x041fe200078e0210 */
[----:B------:R0:W4:Y:S03]  /*01c0*/  @!P0 LDG.E.EL.64 R6, desc[UR4][R14.64] ;  /* 0x000000040e068981 */ /* 0x000126000c2e1b00 */
[----:B-1----:R-:W-:Y:S01]  /*01d0*/  IMAD.WIDE R18, R11, 0x4, R18 ;  /* 0x000000040b127825 */ /* 0x002fe200078e0212 */
[----:B------:R-:W-:-:S04]  /*01e0*/  CS2R R10, SRZ ;  /* 0x00000000000a7805 */ /* 0x000fc8000001ff00 */
[----:B------:R-:W2:Y:S04]  /*01f0*/  @!P0 LDG.E.EL.64 R8, desc[UR4][R18.64] ;  /* 0x0000000412088981 */ /* 0x000ea8000c2e1b00 */
[----:B------:R-:W2:Y:S01]  /*0200*/  @!P0 LDG.E.EL.64 R10, desc[UR4][R16.64] ;  /* 0x00000004100a8981 */ /* 0x000ea2000c2e1b00 */
[----:B0-----:R-:W-:Y:S01]  /*0210*/  HFMA2.MMA R14, -RZ, RZ, 1.625, 0 ;  /* 0x3e800000ff0e7435 */ /* 0x001fe200000001ff */
[----:B---3--:R-:W-:Y:S01]  /*0220*/  FADD R2, R2, 0.0010000000474974513054 ;  /* 0x3a83126f02027421 */ /* 0x008fe20000000000 */
[----:B------:R-:W-:-:S03]  /*0230*/  FADD R3, R3, 0.0010000000474974513054 ;  /* 0x3a83126f03037421 */ /* 0x000fc60000000000 */
[----:B------:R-:W0:Y:S08]  /*0240*/  MUFU.SQRT R12, R2 ;  /* 0x00000002000c7308 */ /* 0x000e300000002000 */
[----:B------:R1:W3:Y:S01]  /*0250*/  MUFU.SQRT R13, R3 ;  /* 0x00000003000d7308 */ /* 0x0002e20000002000 */
[C---:B0-----:R-:W-:Y:S02]  /*0260*/  FSETP.GT.AND P1, PT, R12.reuse, 8.50705917302346158658e+37, PT ;  /* 0x7e8000000c00780b */ /* 0x041fe40003f24000 */
[----:B------:R-:W-:Y:S01]  /*0270*/  FSETP.GEU.AND P3, PT, R12, 1.175494350822287508e-38, PT ;  /* 0x008000000c00780b */ /* 0x000fe20003f6e000 */
[----:B-1----:R-:W0:Y:S01]  /*0280*/  LDC.64 R2, c[0x0][0x238] ;  /* 0x00008e00ff027b82 */ /* 0x002e220000000a00 */
[----:B---3--:R-:W-:-:S02]  /*0290*/  FSETP.GT.AND P2, PT, R13, 8.50705917302346158658e+37, PT ;  /* 0x7e8000000d00780b */ /* 0x008fc40003f44000 */
[----:B------:R-:W-:-:S07]  /*02a0*/  FSETP.GEU.AND P4, PT, R13, 1.175494350822287508e-38, PT ;  /* 0x008000000d00780b */ /* 0x000fce0003f8e000 */
[----:B------:R-:W-:-:S04]  /*02b0*/  @P1 FMUL R12, R12, 0.25 ;  /* 0x3e8000000c0c1820 */ /* 0x000fc80000400000 */
[----:B------:R-:W-:Y:S01]  /*02c0*/  @!P3 FMUL R12, R12, 16777216 ;  /* 0x4b8000000c0cb820 */ /* 0x000fe20000400000 */
[----:B------:R-:W-:-:S04]  /*02d0*/  @P2 FMUL R13, R13, 0.25 ;  /* 0x3e8000000d0d2820 */ /* 0x000fc80000400000 */
[----:B------:R-:W-:Y:S01]  /*02e0*/  @!P4 FMUL R13, R13, 16777216 ;  /* 0x4b8000000d0dc820 */ /* 0x000fe20000400000 */
[----:B------:R-:W1:Y:S01]  /*02f0*/  MUFU.RCP R12, R12 ;  /* 0x0000000c000c7308 */ /* 0x000e620000001000 */
[----:B------:R-:W-:-:S07]  /*0300*/  FSEL R15, R14, 1, P1 ;  /* 0x3f8000000e0f7808 */ /* 0x000fce0000800000 */
[----:B------:R-:W3:Y:S01]  /*0310*/  MUFU.RCP R13, R13 ;  /* 0x0000000d000d7308 */ /* 0x000ee20000001000 */
[----:B------:R-:W-:Y:S01]  /*0320*/  FSEL R14, R14, 1, P2 ;  /* 0x3f8000000e0e7808 */ /* 0x000fe20001000000 */
[----:B------:R-:W-:-:S04]  /*0330*/  @!P3 FMUL R15, R15, 16777216 ;  /* 0x4b8000000f0fb820 */ /* 0x000fc80000400000 */
[----:B------:R-:W-:Y:S01]  /*0340*/  @!P4 FMUL R14, R14, 16777216 ;  /* 0x4b8000000e0ec820 */ /* 0x000fe20000400000 */
[----:B----4-:R-:W-:Y:S01]  /*0350*/  FADD R5, -R7, R5 ;  /* 0x0000000507057221 */ /* 0x010fe20000000100 */
[----:B------:R-:W-:Y:S01]  /*0360*/  FADD R4, -R6, R4 ;  /* 0x0000000406047221 */ /* 0x000fe20000000100 */
[----:B-1----:R-:W-:Y:S01]  /*0370*/  FMUL R15, R12, R15 ;  /* 0x0000000f0c0f7220 */ /* 0x002fe20000400000 */
[----:B---3--:R-:W-:-:S03]  /*0380*/  FMUL R14, R13, R14 ;  /* 0x0000000e0d0e7220 */ /* 0x008fc60000400000 */
[----:B------:R-:W-:Y:S01]  /*0390*/  FMUL R15, R4, R15 ;  /* 0x0000000f040f7220 */ /* 0x000fe20000400000 */
[----:B------:R-:W-:-:S03]  /*03a0*/  FMUL R14, R5, R14 ;  /* 0x0000000e050e7220 */ /* 0x000fc60000400000 */
[----:B--2---:R-:W-:Y:S01]  /*03b0*/  FFMA R8, R15, R10, R8 ;  /* 0x0000000a0f087223 */ /* 0x004fe20000000008 */
[----:B------:R-:W-:-:S04]  /*03c0*/  FFMA R9, R14, R11, R9 ;  /* 0x0000000b0e097223 */ /* 0x000fc80000000009 */
[----:B------:R-:W-:Y:S02]  /*03d0*/  FSETP.GEU.AND P1, PT, R8, RZ, PT ;  /* 0x000000ff0800720b */ /* 0x000fe40003f2e000 */
[C---:B------:R-:W-:Y:S01]  /*03e0*/  FSETP.GEU.AND P2, PT, R9.reuse, RZ, PT ;  /* 0x000000ff0900720b */ /* 0x040fe20003f4e000 */
[----:B0-----:R-:W-:Y:S01]  /*03f0*/  IMAD.WIDE R2, R0, 0x4, R2 ;  /* 0x0000000400027825 */ /* 0x001fe200078e0202 */
[----:B------:R-:W-:Y:S02]  /*0400*/  FSEL R8, R8, RZ, P1 ;  /* 0x000000ff08087208 */ /* 0x000fe40000800000 */
[----:B------:R-:W-:Y:S01]  /*0410*/  FSEL R9, R9, RZ, P2 ;  /* 0x000000ff09097208 */ /* 0x000fe20001000000 */
[----:B------:R-:W-:Y:S08]  /*0420*/  @P0 EXIT ;  /* 0x000000000000094d */ /* 0x000ff00003800000 */
[----:B------:R-:W-:Y:S01]  /*0430*/  STG.E.64 desc[UR4][R2.64], R8 ;  /* 0x0000000802007986 */ /* 0x000fe2000c101b04 */
[----:B------:R-:W-:Y:S05]  /*0440*/  EXIT ;  /* 0x000000000000794d */ /* 0x000fea0003800000 */
.L_x_0:
[----:B------:R-:W-:-:S00]  /*0450*/  BRA `(.L_x_0) ;  /* 0xfffffffc00fc7947 */ /* 0x000fc0000383ffff */
[----:B------:R-:W-:-:S00]  /*0460*/  NOP ;  /* 0x0000000000007918 */ /* 0x000fc00000000000 */
        /* <DEDUP_REMOVED lines=9> */
.L_x_1:


//--------------------- .nv.global.init           --------------------------
	.section	.nv.global.init,"aw",@progbits
.nv.global.init:
	.type		_$_str,@object
	.size		_$_str,(_$_str_$_2 - _$_str)
_$_str:
        /*0000*/ 	.byte	0x5f, 0x5f, 0x43, 0x55, 0x44, 0x41, 0x5f, 0x46, 0x54, 0x5a, 0x00
	.type		_$_str_$_2,@object
	.size		_$_str_$_2,(.L_1 - _$_str_$_2)
_$_str_$_2:
        /*000b*/ 	.byte	0x5f, 0x5f, 0x43, 0x55, 0x44, 0x41, 0x5f, 0x50, 0x52, 0x45, 0x43, 0x5f, 0x53, 0x51, 0x52, 0x54
        /*001b*/ 	.byte	0x00
.L_1:


//--------------------- .nv.constant0.triton_poi_fused__native_batch_norm_legit_no_training_relu_18 --------------------------
	.section	.nv.constant0.triton_poi_fused__native_batch_norm_legit_no_training_relu_18,"a",@progbits
	.sectionflags	@""
	.align	4
.nv.constant0.triton_poi_fused__native_batch_norm_legit_no_training_relu_18:
	.zero		580
